	.headerflags	@"EF_CUDA_TEXMODE_UNIFIED EF_CUDA_64BIT_ADDRESS EF_CUDA_ACCELERATORS EF_CUDA_SM90 EF_CUDA_VIRTUAL_SM(EF_CUDA_SM90)"
	.elftype	@"ET_EXEC"


//--------------------- .nv.info                  --------------------------
	.section	.nv.info,"",@"SHT_CUDA_INFO"
	.align	4


	//----- nvinfo : EIATTR_REGCOUNT
	.align		4
        /*0000*/ 	.byte	0x04, 0x2f
        /*0002*/ 	.short	(.L_1 - .L_0)
	.align		4
.L_0:
        /*0004*/ 	.word	index@(triton_poi_fused_cat_max_pool2d_with_indices_4)
        /*0008*/ 	.word	0x0000002f


	//----- nvinfo : EIATTR_MIN_STACK_SIZE
	.align		4
.L_1:
        /*000c*/ 	.byte	0x04, 0x12
        /*000e*/ 	.short	(.L_3 - .L_2)
	.align		4
.L_2:
        /*0010*/ 	.word	index@(triton_poi_fused_cat_max_pool2d_with_indices_4)
        /*0014*/ 	.word	0x00000000


	//----- nvinfo : EIATTR_FRAME_SIZE
	.align		4
.L_3:
        /*0018*/ 	.byte	0x04, 0x11
        /*001a*/ 	.short	(.L_5 - .L_4)
	.align		4
.L_4:
        /*001c*/ 	.word	index@(triton_poi_fused_cat_max_pool2d_with_indices_4)
        /*0020*/ 	.word	0x00000000


	//----- nvinfo : EIATTR_MIN_STACK_SIZE
	.align		4
.L_5:
        /*0024*/ 	.byte	0x04, 0x12
        /*0026*/ 	.short	(.L_7 - .L_6)
	.align		4
.L_6:
        /*0028*/ 	.word	index@(triton_poi_fused_cat_max_pool2d_with_indices_4)
        /*002c*/ 	.word	0x00000000
.L_7:


//--------------------- .nv.info.triton_poi_fused_cat_max_pool2d_with_indices_4 --------------------------
	.section	.nv.info.triton_poi_fused_cat_max_pool2d_with_indices_4,"",@"SHT_CUDA_INFO"
	.sectionflags	@""
	.align	4


	//----- nvinfo : EIATTR_CUDA_API_VERSION
	.align		4
        /*0000*/ 	.byte	0x04, 0x37
        /*0002*/ 	.short	(.L_9 - .L_8)
.L_8:
        /*0004*/ 	.word	0x0000007c


	//----- nvinfo : EIATTR_KPARAM_INFO
	.align		4
.L_9:
        /*0008*/ 	.byte	0x04, 0x17
        /*000a*/ 	.short	(.L_11 - .L_10)
.L_10:
        /*000c*/ 	.word	0x00000000
        /*0010*/ 	.short	0x0004
        /*0012*/ 	.short	0x0020
        /*0014*/ 	.byte	0x00, 0xf0, 0x11, 0x00


	//----- nvinfo : EIATTR_KPARAM_INFO
	.align		4
.L_11:
        /*0018*/ 	.byte	0x04, 0x17
        /*001a*/ 	.short	(.L_13 - .L_12)
.L_12:
        /*001c*/ 	.word	0x00000000
        /*0020*/ 	.short	0x0003
        /*0022*/ 	.short	0x0018
        /*0024*/ 	.byte	0x00, 0xf4, 0x21, 0x00


	//----- nvinfo : EIATTR_KPARAM_INFO
	.align		4
.L_13:
        /*0028*/ 	.byte	0x04, 0x17
        /*002a*/ 	.short	(.L_15 - .L_14)
.L_14:
        /*002c*/ 	.word	0x00000000
        /*0030*/ 	.short	0x0002
        /*0032*/ 	.short	0x0010
        /*0034*/ 	.byte	0x00, 0xf4, 0x21, 0x00


	//----- nvinfo : EIATTR_KPARAM_INFO
	.align		4
.L_15:
        /*0038*/ 	.byte	0x04, 0x17
        /*003a*/ 	.short	(.L_17 - .L_16)
.L_16:
        /*003c*/ 	.word	0x00000000
        /*0040*/ 	.short	0x0001
        /*0042*/ 	.short	0x0008
        /*0044*/ 	.byte	0x00, 0xf4, 0x21, 0x00


	//----- nvinfo : EIATTR_KPARAM_INFO
	.align		4
.L_17:
        /*0048*/ 	.byte	0x04, 0x17
        /*004a*/ 	.short	(.L_19 - .L_18)
.L_18:
        /*004c*/ 	.word	0x00000000
        /*0050*/ 	.short	0x0000
        /*0052*/ 	.short	0x0000
        /*0054*/ 	.byte	0x00, 0xf4, 0x21, 0x00


	//----- nvinfo : EIATTR_SPARSE_MMA_MASK
	.align		4
.L_19:
        /*0058*/ 	.byte	0x03, 0x50
        /*005a*/ 	.short	0x0000


	//----- nvinfo : EIATTR_MAXREG_COUNT
	.align		4
        /*005c*/ 	.byte	0x03, 0x1b
        /*005e*/ 	.short	0x00ff


	//----- nvinfo : EIATTR_EXIT_INSTR_OFFSETS
	.align		4
        /*0060*/ 	.byte	0x04, 0x1c
        /*0062*/ 	.short	(.L_21 - .L_20)


	//   ....[0]....
.L_20:
        /*0064*/ 	.word	0x000015a0


	//----- nvinfo : EIATTR_REQNTID
	.align		4
.L_21:
        /*0068*/ 	.byte	0x04, 0x10
        /*006a*/ 	.short	(.L_23 - .L_22)
.L_22:
        /*006c*/ 	.word	0x00000080
        /*0070*/ 	.word	0x00000001
        /*0074*/ 	.word	0x00000001


	//----- nvinfo : EIATTR_CBANK_PARAM_SIZE
	.align		4
.L_23:
        /*0078*/ 	.byte	0x03, 0x19
        /*007a*/ 	.short	0x0024


	//----- nvinfo : EIATTR_PARAM_CBANK
	.align		4
        /*007c*/ 	.byte	0x04, 0x0a
        /*007e*/ 	.short	(.L_25 - .L_24)
	.align		4
.L_24:
        /*0080*/ 	.word	index@(.nv.constant0.triton_poi_fused_cat_max_pool2d_with_indices_4)
        /*0084*/ 	.short	0x0210
        /*0086*/ 	.short	0x0024


	//----- nvinfo : EIATTR_SW_WAR
	.align		4
.L_25:
        /*0088*/ 	.byte	0x04, 0x36
        /*008a*/ 	.short	(.L_27 - .L_26)
.L_26:
        /*008c*/ 	.word	0x00000008
.L_27:


//--------------------- .nv.callgraph             --------------------------
	.section	.nv.callgraph,"",@"SHT_CUDA_CALLGRAPH"
	.align	4
	.sectionentsize	8
	.align		4
        /*0000*/ 	.word	0x00000000
	.align		4
        /*0004*/ 	.word	0xffffffff
	.align		4
        /*0008*/ 	.word	0x00000000
	.align		4
        /*000c*/ 	.word	0xfffffffe
	.align		4
        /*0010*/ 	.word	0x00000000
	.align		4
        /*0014*/ 	.word	0xfffffffd
	.align		4
        /*0018*/ 	.word	0x00000000
	.align		4
        /*001c*/ 	.word	0xfffffffc


//--------------------- .text.triton_poi_fused_cat_max_pool2d_with_indices_4 --------------------------
	.section	.text.triton_poi_fused_cat_max_pool2d_with_indices_4,"ax",@progbits
	.sectionflags	@"SHF_BARRIERS=1"
	.align	128
        .global         triton_poi_fused_cat_max_pool2d_with_indices_4
        .type           triton_poi_fused_cat_max_pool2d_with_indices_4,@function
        .size           triton_poi_fused_cat_max_pool2d_with_indices_4,(.L_x_1 - triton_poi_fused_cat_max_pool2d_with_indices_4)
        .other          triton_poi_fused_cat_max_pool2d_with_indices_4,@"STO_CUDA_ENTRY STV_DEFAULT"
triton_poi_fused_cat_max_pool2d_with_indices_4:
.text.triton_poi_fused_cat_max_pool2d_with_indices_4:
[----:B------:R-:W-:Y:S01]  /*0000*/  LDC R1, c[0x0][0x28] ;  /* 0x00000a00ff017b82 */ /* 0x000fe20000000800 */
[----:B------:R-:W1:Y:S07]  /*0010*/  S2R R0, SR_TID.X ;  /* 0x0000000000007919 */ /* 0x000e6e0000002100 */
[----:B------:R-:W2:Y:S01]  /*0020*/  LDC.64 R26, c[0x0][0x210] ;  /* 0x00008400ff1a7b82 */ /* 0x000ea20000000a00 */
[----:B------:R-:W-:Y:S01]  /*0030*/  ULDC.64 UR6, c[0x0][0x208] ;  /* 0x0000820000067ab9 */ /* 0x000fe20000000a00 */
[----:B------:R-:W3:Y:S01]  /*0040*/  S2R R2, SR_CTAID.X ;  /* 0x0000000000027919 */ /* 0x000ee20000002500 */
[----:B-1----:R-:W-:-:S02]  /*0050*/  IMAD.SHL.U32 R31, R0, 0x8, RZ ;  /* 0x00000008001f7824 */ /* 0x002fc400078e00ff */
[----:B---3--:R-:W-:-:S03]  /*0060*/  IMAD.SHL.U32 R4, R2, 0x400, RZ ;  /* 0x0000040002047824 */ /* 0x008fc600078e00ff */
[----:B------:R-:W-:Y:S02]  /*0070*/  LOP3.LUT R31, R31, 0x3f8, RZ, 0xc0, !PT ;  /* 0x000003f81f1f7812 */ /* 0x000fe400078ec0ff */
[----:B------:R-:W-:Y:S02]  /*0080*/  SHF.R.S32.HI R3, RZ, 0x15, R2 ;  /* 0x00000015ff037819 */ /* 0x000fe40000011402 */
[----:B------:R-:W-:Y:S02]  /*0090*/  LOP3.LUT R2, R4, R31, RZ, 0xfc, !PT ;  /* 0x0000001f04027212 */ /* 0x000fe400078efcff */
[----:B------:R-:W-:Y:S02]  /*00a0*/  SGXT R3, R3, 0x1 ;  /* 0x000000010303781a */ /* 0x000fe40000000200 */
[----:B------:R-:W-:Y:S02]  /*00b0*/  SHF.R.S32.HI R5, RZ, 0x1f, R2 ;  /* 0x0000001fff057819 */ /* 0x000fe40000011402 */
[----:B------:R-:W-:-:S02]  /*00c0*/  LOP3.LUT R36, R4, 0x3, R31, 0xfe, !PT ;  /* 0x0000000304247812 */ /* 0x000fc400078efe1f */
[----:B------:R-:W-:Y:S02]  /*00d0*/  LEA.HI R6, R5, R2, RZ, 0x5 ;  /* 0x0000000205067211 */ /* 0x000fe400078f28ff */
[----:B------:R-:W-:Y:S02]  /*00e0*/  LEA.HI R7, R3, R36, RZ, 0x5 ;  /* 0x0000002403077211 */ /* 0x000fe400078f28ff */
[----:B------:R-:W-:Y:S01]  /*00f0*/  LOP3.LUT R14, R4, 0x2, R31, 0xfe, !PT ;  /* 0x00000002040e7812 */ /* 0x000fe200078efe1f */
[----:B------:R-:W-:Y:S01]  /*0100*/  IMAD.SHL.U32 R17, R6, 0x4, RZ ;  /* 0x0000000406117824 */ /* 0x000fe200078e00ff */
[----:B------:R-:W-:Y:S02]  /*0110*/  LOP3.LUT R7, R7, 0x7fffffe0, RZ, 0xc0, !PT ;  /* 0x7fffffe007077812 */ /* 0x000fe400078ec0ff */
[----:B------:R-:W-:Y:S02]  /*0120*/  LEA.HI R5, R3, R14, RZ, 0x5 ;  /* 0x0000000e03057211 */ /* 0x000fe400078f28ff */
[----:B------:R-:W-:Y:S01]  /*0130*/  LOP3.LUT R44, R4, 0x1, R31, 0xfe, !PT ;  /* 0x00000001042c7812 */ /* 0x000fe200078efe1f */
[----:B------:R-:W-:Y:S01]  /*0140*/  IMAD.IADD R36, R36, 0x1, -R7 ;  /* 0x0000000124247824 */ /* 0x000fe200078e0a07 */
[----:B------:R-:W-:-:S02]  /*0150*/  LOP3.LUT R17, R17, 0xffffff80, RZ, 0xc0, !PT ;  /* 0xffffff8011117812 */ /* 0x000fc400078ec0ff */
[----:B------:R-:W-:Y:S02]  /*0160*/  LOP3.LUT R7, R5, 0x7fffffe0, RZ, 0xc0, !PT ;  /* 0x7fffffe005077812 */ /* 0x000fe400078ec0ff */
[----:B------:R-:W-:Y:S01]  /*0170*/  LEA.HI R5, R3, R44, RZ, 0x5 ;  /* 0x0000002c03057211 */ /* 0x000fe200078f28ff */
[----:B------:R-:W-:Y:S02]  /*0180*/  IMAD R11, R36, 0x2, R17 ;  /* 0x00000002240b7824 */ /* 0x000fe400078e0211 */
[----:B------:R-:W-:Y:S01]  /*0190*/  IMAD.IADD R14, R14, 0x1, -R7 ;  /* 0x000000010e0e7824 */ /* 0x000fe200078e0a07 */
[----:B------:R-:W-:Y:S01]  /*01a0*/  LOP3.LUT R5, R5, 0x7fffffe0, RZ, 0xc0, !PT ;  /* 0x7fffffe005057812 */ /* 0x000fe200078ec0ff */
[----:B--2---:R-:W-:-:S04]  /*01b0*/  IMAD.WIDE R10, R11, 0x4, R26 ;  /* 0x000000040b0a7825 */ /* 0x004fc800078e021a */
[----:B------:R-:W-:Y:S01]  /*01c0*/  IMAD R21, R14, 0x2, R17 ;  /* 0x000000020e157824 */ /* 0x000fe200078e0211 */
[----:B------:R-:W2:Y:S01]  /*01d0*/  LDG.E.EL R8, desc[UR6][R10.64] ;  /* 0x000000060a087981 */ /* 0x000ea2000c2e1900 */
[----:B------:R-:W-:Y:S01]  /*01e0*/  IMAD.IADD R44, R44, 0x1, -R5 ;  /* 0x000000012c2c7824 */ /* 0x000fe200078e0a05 */
[----:B------:R-:W-:Y:S01]  /*01f0*/  LOP3.LUT R19, R17, 0x40, RZ, 0xfc, !PT ;  /* 0x0000004011137812 */ /* 0x000fe200078efcff */
[----:B------:R-:W-:Y:S01]  /*0200*/  IMAD.WIDE R20, R21, 0x4, R26 ;  /* 0x0000000415147825 */ /* 0x000fe200078e021a */
[----:B------:R-:W2:Y:S03]  /*0210*/  LDG.E.EL R5, desc[UR6][R10.64+0x4] ;  /* 0x000004060a057981 */ /* 0x000ea6000c2e1900 */
[----:B------:R-:W-:Y:S01]  /*0220*/  IMAD R13, R44, 0x2, R17 ;  /* 0x000000022c0d7824 */ /* 0x000fe200078e0211 */
[----:B------:R-:W3:Y:S01]  /*0230*/  LDG.E.EL R28, desc[UR6][R20.64] ;  /* 0x00000006141c7981 */ /* 0x000ee2000c2e1900 */
[----:B------:R-:W-:-:S02]  /*0240*/  IMAD R25, R36, 0x2, R19 ;  /* 0x0000000224197824 */ /* 0x000fc400078e0213 */
[--C-:B------:R-:W-:Y:S01]  /*0250*/  IMAD.WIDE R12, R13, 0x4, R26.reuse ;  /* 0x000000040d0c7825 */ /* 0x100fe200078e021a */
[----:B------:R1:W3:Y:S03]  /*0260*/  LDG.E.EL R32, desc[UR6][R20.64+0x4] ;  /* 0x0000040614207981 */ /* 0x0002e6000c2e1900 */
[----:B------:R-:W-:Y:S01]  /*0270*/  IMAD.WIDE R24, R25, 0x4, R26 ;  /* 0x0000000419187825 */ /* 0x000fe200078e021a */
[----:B------:R-:W4:Y:S04]  /*0280*/  LDG.E.EL R15, desc[UR6][R12.64] ;  /* 0x000000060c0f7981 */ /* 0x000f28000c2e1900 */
[----:B------:R5:W4:Y:S04]  /*0290*/  LDG.E.EL R29, desc[UR6][R12.64+0x4] ;  /* 0x000004060c1d7981 */ /* 0x000b28000c2e1900 */
[----:B------:R-:W4:Y:S01]  /*02a0*/  LDG.E.EL R24, desc[UR6][R24.64] ;  /* 0x0000000618187981 */ /* 0x000f22000c2e1900 */
[----:B------:R-:W-:-:S02]  /*02b0*/  IMAD R23, R14, 0x2, R19 ;  /* 0x000000020e177824 */ /* 0x000fc400078e0213 */
[----:B------:R-:W-:Y:S02]  /*02c0*/  IMAD R9, R44, 0x2, R19 ;  /* 0x000000022c097824 */ /* 0x000fe400078e0213 */
[----:B------:R-:W-:Y:S01]  /*02d0*/  IMAD.WIDE R22, R23, 0x4, R26 ;  /* 0x0000000417167825 */ /* 0x000fe200078e021a */
[----:B------:R-:W-:-:S03]  /*02e0*/  LOP3.LUT R7, R6, 0x7fffffe0, RZ, 0xc0, !PT ;  /* 0x7fffffe006077812 */ /* 0x000fc600078ec0ff */
[----:B-1----:R-:W-:Y:S01]  /*02f0*/  IMAD.WIDE R20, R9, 0x4, R26 ;  /* 0x0000000409147825 */ /* 0x002fe200078e021a */
[----:B------:R-:W4:Y:S03]  /*0300*/  LDG.E.EL R11, desc[UR6][R22.64] ;  /* 0x00000006160b7981 */ /* 0x000f26000c2e1900 */
[----:B------:R-:W-:Y:S01]  /*0310*/  IMAD.IADD R6, R2, 0x1, -R7 ;  /* 0x0000000102067824 */ /* 0x000fe200078e0a07 */
[----:B------:R-:W4:Y:S01]  /*0320*/  LDG.E.EL R10, desc[UR6][R20.64] ;  /* 0x00000006140a7981 */ /* 0x000f22000c2e1900 */
[----:B-----5:R-:W-:Y:S02]  /*0330*/  SHF.R.S32.HI R13, RZ, 0x1f, R2 ;  /* 0x0000001fff0d7819 */ /* 0x020fe40000011402 */
[----:B------:R-:W-:Y:S02]  /*0340*/  IMAD R7, R6, 0x2, R17 ;  /* 0x0000000206077824 */ /* 0x000fe400078e0211 */
[----:B------:R-:W-:-:S02]  /*0350*/  LEA.HI R13, R13, R2, RZ, 0x5 ;  /* 0x000000020d0d7211 */ /* 0x000fc400078f28ff */
[----:B------:R-:W-:-:S05]  /*0360*/  IMAD.WIDE R6, R7, 0x4, R26 ;  /* 0x0000000407067825 */ /* 0x000fca00078e021a */
[----:B------:R-:W5:Y:S04]  /*0370*/  LDG.E.EL R9, desc[UR6][R6.64] ;  /* 0x0000000606097981 */ /* 0x000f68000c2e1900 */
[----:B------:R1:W5:Y:S01]  /*0380*/  LDG.E.EL R30, desc[UR6][R6.64+0x4] ;  /* 0x00000406061e7981 */ /* 0x000362000c2e1900 */
[C---:B--2---:R-:W-:Y:S02]  /*0390*/  FSETP.GT.AND P3, PT, R5.reuse, R8, PT ;  /* 0x000000080500720b */ /* 0x044fe40003f64000 */
[----:B------:R-:W-:Y:S02]  /*03a0*/  FSETP.NAN.AND P0, PT, R5, R5, PT ;  /* 0x000000050500720b */ /* 0x000fe40003f08000 */
[----:B---3--:R-:W-:Y:S02]  /*03b0*/  FSETP.GT.AND P2, PT, R32, R28, PT ;  /* 0x0000001c2000720b */ /* 0x008fe40003f44000 */
[----:B------:R-:W-:-:S07]  /*03c0*/  P2R R16, PR, RZ, 0x8 ;  /* 0x00000008ff107803 */ /* 0x000fce0000000000 */
[----:B------:R-:W-:Y:S02]  /*03d0*/  @!P3 SEL R5, R5, R8, P0 ;  /* 0x000000080505b207 */ /* 0x000fe40000000000 */
[----:B----4-:R-:W-:Y:S02]  /*03e0*/  FSETP.GT.AND P1, PT, R29, R15, PT ;  /* 0x0000000f1d00720b */ /* 0x010fe40003f24000 */
[C---:B------:R-:W-:Y:S02]  /*03f0*/  FSETP.NAN.AND P0, PT, R32.reuse, R32, PT ;  /* 0x000000202000720b */ /* 0x040fe40003f08000 */
[----:B------:R-:W-:Y:S02]  /*0400*/  FSETP.GEU.AND P3, PT, R5, R24, PT ;  /* 0x000000180500720b */ /* 0x000fe40003f6e000 */
[----:B------:R-:W-:Y:S02]  /*0410*/  @!P2 SEL R32, R32, R28, P0 ;  /* 0x0000001c2020a207 */ /* 0x000fe40000000000 */
[----:B------:R-:W-:-:S05]  /*0420*/  FSETP.NAN.AND P0, PT, R29, R29, PT ;  /* 0x0000001d1d00720b */ /* 0x000fca0003f08000 */
[----:B------:R-:W-:Y:S02]  /*0430*/  @!P1 SEL R29, R29, R15, P0 ;  /* 0x0000000f1d1d9207 */ /* 0x000fe40000000000 */
[----:B------:R-:W-:-:S04]  /*0440*/  FSETP.NAN.AND P0, PT, R24, R24, PT ;  /* 0x000000181800720b */ /* 0x000fc80003f08000 */
[----:B------:R-:W-:Y:S02]  /*0450*/  @P3 SEL R24, R24, R5, P0 ;  /* 0x0000000518183207 */ /* 0x000fe40000000000 */
[----:B------:R-:W-:-:S05]  /*0460*/  LOP3.LUT R5, R13, 0x7fffffe0, RZ, 0xc0, !PT ;  /* 0x7fffffe00d057812 */ /* 0x000fca00078ec0ff */
[----:B------:R-:W-:-:S04]  /*0470*/  IMAD.IADD R12, R2, 0x1, -R5 ;  /* 0x00000001020c7824 */ /* 0x000fc800078e0a05 */
[----:B-1----:R-:W-:-:S04]  /*0480*/  IMAD R7, R12, 0x2, R19 ;  /* 0x000000020c077824 */ /* 0x002fc800078e0213 */
[----:B------:R-:W-:-:S05]  /*0490*/  IMAD.WIDE R6, R7, 0x4, R26 ;  /* 0x0000000407067825 */ /* 0x000fca00078e021a */
[----:B------:R-:W2:Y:S01]  /*04a0*/  LDG.E.EL R41, desc[UR6][R6.64] ;  /* 0x0000000606297981 */ /* 0x000ea2000c2e1900 */
[----:B------:R-:W-:Y:S02]  /*04b0*/  P2R R18, PR, RZ, 0x4 ;  /* 0x00000004ff127803 */ /* 0x000fe40000000000 */
[-C--:B------:R-:W-:Y:S02]  /*04c0*/  FSETP.GEU.AND P2, PT, R32, R11.reuse, PT ;  /* 0x0000000b2000720b */ /* 0x080fe40003f4e000 */
[----:B------:R-:W-:Y:S02]  /*04d0*/  P2R R34, PR, RZ, 0x2 ;  /* 0x00000002ff227803 */ /* 0x000fe40000000000 */
[----:B------:R-:W-:Y:S02]  /*04e0*/  FSETP.GEU.AND P1, PT, R29, R10, PT ;  /* 0x0000000a1d00720b */ /* 0x000fe40003f2e000 */
[----:B------:R-:W-:Y:S02]  /*04f0*/  FSETP.NAN.AND P0, PT, R11, R11, PT ;  /* 0x0000000b0b00720b */ /* 0x000fe40003f08000 */
[----:B------:R-:W-:-:S05]  /*0500*/  P2R R20, PR, RZ, 0x2 ;  /* 0x00000002ff147803 */ /* 0x000fca0000000000 */
[----:B------:R-:W-:Y:S02]  /*0510*/  @P2 SEL R11, R11, R32, P0 ;  /* 0x000000200b0b2207 */ /* 0x000fe40000000000 */
[----:B------:R-:W-:-:S04]  /*0520*/  FSETP.NAN.AND P0, PT, R10, R10, PT ;  /* 0x0000000a0a00720b */ /* 0x000fc80003f08000 */
[----:B------:R-:W-:Y:S02]  /*0530*/  @P1 SEL R10, R10, R29, P0 ;  /* 0x0000001d0a0a1207 */ /* 0x000fe40000000000 */
[C---:B-----5:R-:W-:Y:S02]  /*0540*/  FSETP.GT.AND P1, PT, R30.reuse, R9, PT ;  /* 0x000000091e00720b */ /* 0x060fe40003f24000 */
[----:B------:R-:W-:Y:S02]  /*0550*/  FSETP.NAN.AND P0, PT, R30, R30, PT ;  /* 0x0000001e1e00720b */ /* 0x000fe40003f08000 */
[----:B------:R-:W-:-:S09]  /*0560*/  P2R R33, PR, RZ, 0x2 ;  /* 0x00000002ff217803 */ /* 0x000fd20000000000 */
[----:B------:R-:W-:-:S04]  /*0570*/  @!P1 SEL R30, R30, R9, P0 ;  /* 0x000000091e1e9207 */ /* 0x000fc80000000000 */
[-C--:B--2---:R-:W-:Y:S02]  /*0580*/  FSETP.GEU.AND P1, PT, R30, R41.reuse, PT ;  /* 0x000000291e00720b */ /* 0x084fe40003f2e000 */
[----:B------:R-:W-:-:S11]  /*0590*/  FSETP.NAN.AND P0, PT, R41, R41, PT ;  /* 0x000000292900720b */ /* 0x000fd60003f08000 */
[----:B------:R-:W-:Y:S02]  /*05a0*/  @P1 SEL R41, R41, R30, P0 ;  /* 0x0000001e29291207 */ /* 0x000fe40000000000 */
[----:B------:R-:W-:-:S04]  /*05b0*/  LOP3.LUT R30, R4, 0x4, R31, 0xfe, !PT ;  /* 0x00000004041e7812 */ /* 0x000fc800078efe1f */
[----:B------:R-:W-:-:S04]  /*05c0*/  LEA.HI R5, R3, R30, RZ, 0x5 ;  /* 0x0000001e03057211 */ /* 0x000fc800078f28ff */
[----:B------:R-:W-:-:S05]  /*05d0*/  LOP3.LUT R5, R5, 0x7fffffe0, RZ, 0xc0, !PT ;  /* 0x7fffffe005057812 */ /* 0x000fca00078ec0ff */
[----:B------:R-:W-:-:S04]  /*05e0*/  IMAD.IADD R30, R30, 0x1, -R5 ;  /* 0x000000011e1e7824 */ /* 0x000fc800078e0a05 */
[----:B------:R-:W-:-:S04]  /*05f0*/  IMAD R9, R30, 0x2, R17 ;  /* 0x000000021e097824 */ /* 0x000fc800078e0211 */
[----:B------:R-:W-:-:S05]  /*0600*/  IMAD.WIDE R8, R9, 0x4, R26 ;  /* 0x0000000409087825 */ /* 0x000fca00078e021a */
[----:B------:R-:W2:Y:S04]  /*0610*/  LDG.E.EL R5, desc[UR6][R8.64] ;  /* 0x0000000608057981 */ /* 0x000ea8000c2e1900 */
[----:B------:R-:W2:Y:S01]  /*0620*/  LDG.E.EL R28, desc[UR6][R8.64+0x4] ;  /* 0x00000406081c7981 */ /* 0x000ea2000c2e1900 */
[----:B------:R-:W-:-:S04]  /*0630*/  IMAD R7, R30, 0x2, R19 ;  /* 0x000000021e077824 */ /* 0x000fc800078e0213 */
[----:B------:R-:W-:-:S05]  /*0640*/  IMAD.WIDE R6, R7, 0x4, R26 ;  /* 0x0000000407067825 */ /* 0x000fca00078e021a */
[----:B------:R-:W3:Y:S01]  /*0650*/  LDG.E.EL R29, desc[UR6][R6.64] ;  /* 0x00000006061d7981 */ /* 0x000ee2000c2e1900 */
[----:B------:R-:W-:Y:S02]  /*0660*/  P2R R35, PR, RZ, 0x2 ;  /* 0x00000002ff237803 */ /* 0x000fe40000000000 */
[C---:B--2---:R-:W-:Y:S02]  /*0670*/  FSETP.GT.AND P1, PT, R28.reuse, R5, PT ;  /* 0x000000051c00720b */ /* 0x044fe40003f24000 */
[----:B------:R-:W-:Y:S02]  /*0680*/  FSETP.NAN.AND P0, PT, R28, R28, PT ;  /* 0x0000001c1c00720b */ /* 0x000fe40003f08000 */
[----:B------:R-:W-:-:S09]  /*0690*/  P2R R32, PR, RZ, 0x2 ;  /* 0x00000002ff207803 */ /* 0x000fd20000000000 */
[----:B------:R-:W-:-:S04]  /*06a0*/  @!P1 SEL R28, R28, R5, P0 ;  /* 0x000000051c1c9207 */ /* 0x000fc80000000000 */
[-C--:B---3--:R-:W-:Y:S02]  /*06b0*/  FSETP.GEU.AND P1, PT, R28, R29.reuse, PT ;  /* 0x0000001d1c00720b */ /* 0x088fe40003f2e000 */
        /* <DEDUP_REMOVED lines=9> */
[----:B------:R1:W2:Y:S01]  /*0750*/  LDG.E.EL R15, desc[UR6][R8.64+0x4] ;  /* 0x00000406080f7981 */ /* 0x0002a2000c2e1900 */
[----:B------:R-:W-:-:S04]  /*0760*/  IMAD R7, R28, 0x2, R19 ;  /* 0x000000021c077824 */ /* 0x000fc800078e0213 */
[----:B------:R-:W-:-:S05]  /*0770*/  IMAD.WIDE R6, R7, 0x4, R26 ;  /* 0x0000000407067825 */ /* 0x000fca00078e021a */
[----:B------:R3:W4:Y:S01]  /*0780*/  LDG.E.EL R40, desc[UR6][R6.64] ;  /* 0x0000000606287981 */ /* 0x000722000c2e1900 */
[----:B------:R-:W-:Y:S01]  /*0790*/  P2R R23, PR, RZ, 0x2 ;  /* 0x00000002ff177803 */ /* 0x000fe20000000000 */
[----:B------:R-:W-:-:S05]  /*07a0*/  IMAD.SHL.U32 R13, R13, 0x4, RZ ;  /* 0x000000040d0d7824 */ /* 0x000fca00078e00ff */
[----:B------:R-:W-:-:S04]  /*07b0*/  LOP3.LUT R13, R13, 0xffffff80, RZ, 0xc0, !PT ;  /* 0xffffff800d0d7812 */ /* 0x000fc800078ec0ff */
[----:B------:R-:W-:-:S05]  /*07c0*/  LOP3.LUT R37, R13, 0x41, RZ, 0xfc, !PT ;  /* 0x000000410d257812 */ /* 0x000fca00078efcff */
[--C-:B-1----:R-:W-:Y:S02]  /*07d0*/  IMAD R9, R36, 0x2, R37.reuse ;  /* 0x0000000224097824 */ /* 0x102fe400078e0225 */
[----:B---3--:R-:W-:Y:S02]  /*07e0*/  IMAD R7, R14, 0x2, R37 ;  /* 0x000000020e077824 */ /* 0x008fe400078e0225 */
[----:B------:R-:W-:-:S04]  /*07f0*/  IMAD.WIDE R8, R9, 0x4, R26 ;  /* 0x0000000409087825 */ /* 0x000fc800078e021a */
[----:B------:R-:W-:-:S05]  /*0800*/  IMAD.WIDE R6, R7, 0x4, R26 ;  /* 0x0000000407067825 */ /* 0x000fca00078e021a */
[----:B------:R-:W3:Y:S01]  /*0810*/  LDG.E.EL R14, desc[UR6][R6.64] ;  /* 0x00000006060e7981 */ /* 0x000ee2000c2e1900 */
[C---:B--2---:R-:W-:Y:S02]  /*0820*/  FSETP.GT.AND P1, PT, R15.reuse, R5, PT ;  /* 0x000000050f00720b */ /* 0x044fe40003f24000 */
[----:B------:R-:W-:-:S11]  /*0830*/  FSETP.NAN.AND P0, PT, R15, R15, PT ;  /* 0x0000000f0f00720b */ /* 0x000fd60003f08000 */
[----:B------:R-:W-:-:S04]  /*0840*/  @!P1 SEL R15, R15, R5, P0 ;  /* 0x000000050f0f9207 */ /* 0x000fc80000000000 */
[-C--:B----4-:R-:W-:Y:S02]  /*0850*/  FSETP.GEU.AND P0, PT, R15, R40.reuse, PT ;  /* 0x000000280f00720b */ /* 0x090fe40003f0e000 */
[----:B------:R-:W-:Y:S02]  /*0860*/  P2R R25, PR, RZ, 0x2 ;  /* 0x00000002ff197803 */ /* 0x000fe40000000000 */
[----:B------:R-:W-:-:S09]  /*0870*/  FSETP.NAN.AND P1, PT, R40, R40, PT ;  /* 0x000000282800720b */ /* 0x000fd20003f28000 */
[----:B------:R-:W-:Y:S02]  /*0880*/  @P0 SEL R40, R40, R15, P1 ;  /* 0x0000000f28280207 */ /* 0x000fe40000800000 */
[----:B------:R1:W2:Y:S01]  /*0890*/  LDG.E.EL R15, desc[UR6][R8.64] ;  /* 0x00000006080f7981 */ /* 0x0002a2000c2e1900 */
[----:B------:R-:W-:Y:S02]  /*08a0*/  LOP3.LUT R42, R4, 0x6, R31, 0xfe, !PT ;  /* 0x00000006042a7812 */ /* 0x000fe400078efe1f */
[----:B------:R-:W-:Y:S02]  /*08b0*/  P2R R21, PR, RZ, 0x4 ;  /* 0x00000004ff157803 */ /* 0x000fe40000000000 */
[----:B-1----:R-:W-:-:S04]  /*08c0*/  LEA.HI R8, R3, R42, RZ, 0x5 ;  /* 0x0000002a03087211 */ /* 0x002fc800078f28ff */
[----:B------:R-:W-:Y:S02]  /*08d0*/  LOP3.LUT R9, R8, 0x7fffffe0, RZ, 0xc0, !PT ;  /* 0x7fffffe008097812 */ /* 0x000fe400078ec0ff */
[----:B------:R-:W-:Y:S02]  /*08e0*/  P2R R5, PR, RZ, 0x1 ;  /* 0x00000001ff057803 */ /* 0x000fe40000000000 */
[----:B---3--:R-:W-:Y:S01]  /*08f0*/  FSETP.GEU.AND P0, PT, R11, R14, PT ;  /* 0x0000000e0b00720b */ /* 0x008fe20003f0e000 */
[----:B------:R-:W-:-:S04]  /*0900*/  IMAD.IADD R42, R42, 0x1, -R9 ;  /* 0x000000012a2a7824 */ /* 0x000fc800078e0a09 */
[----:B------:R-:W-:-:S04]  /*0910*/  IMAD R9, R42, 0x2, R17 ;  /* 0x000000022a097824 */ /* 0x000fc800078e0211 */
[----:B------:R-:W-:-:S05]  /*0920*/  IMAD.WIDE R8, R9, 0x4, R26 ;  /* 0x0000000409087825 */ /* 0x000fca00078e021a */
[----:B------:R-:W3:Y:S01]  /*0930*/  LDG.E.EL R43, desc[UR6][R8.64+0x4] ;  /* 0x00000406082b7981 */ /* 0x000ee2000c2e1900 */
[----:B------:R-:W-:-:S04]  /*0940*/  IMAD R7, R44, 0x2, R37 ;  /* 0x000000022c077824 */ /* 0x000fc800078e0225 */
[----:B------:R-:W-:-:S05]  /*0950*/  IMAD.WIDE R6, R7, 0x4, R26 ;  /* 0x0000000407067825 */ /* 0x000fca00078e021a */
[----:B------:R-:W4:Y:S01]  /*0960*/  LDG.E.EL R13, desc[UR6][R6.64] ;  /* 0x00000006060d7981 */ /* 0x000f22000c2e1900 */
[-C--:B--2---:R-:W-:Y:S02]  /*0970*/  FSETP.GEU.AND P2, PT, R24, R15.reuse, PT ;  /* 0x0000000f1800720b */ /* 0x084fe40003f4e000 */
[----:B------:R-:W-:-:S11]  /*0980*/  FSETP.NAN.AND P1, PT, R15, R15, PT ;  /* 0x0000000f0f00720b */ /* 0x000fd60003f28000 */
[----:B------:R-:W-:Y:S02]  /*0990*/  @P2 SEL R15, R15, R24, P1 ;  /* 0x000000180f0f2207 */ /* 0x000fe40000800000 */
[----:B------:R-:W-:-:S04]  /*09a0*/  FSETP.NAN.AND P1, PT, R14, R14, PT ;  /* 0x0000000e0e00720b */ /* 0x000fc80003f28000 */
[----:B------:R-:W-:Y:S02]  /*09b0*/  @P0 SEL R14, R14, R11, P1 ;  /* 0x0000000b0e0e0207 */ /* 0x000fe40000800000 */
[----:B------:R1:W2:Y:S01]  /*09c0*/  LDG.E.EL R11, desc[UR6][R8.64] ;  /* 0x00000006080b7981 */ /* 0x0002a2000c2e1900 */
[----:B------:R-:W-:Y:S02]  /*09d0*/  P2R R38, PR, RZ, 0x1 ;  /* 0x00000001ff267803 */ /* 0x000fe40000000000 */
[----:B---3--:R-:W-:Y:S01]  /*09e0*/  FSETP.NAN.AND P1, PT, R43, R43, PT ;  /* 0x0000002b2b00720b */ /* 0x008fe20003f28000 */
[----:B-1----:R-:W-:-:S04]  /*09f0*/  IMAD R9, R12, 0x2, R37 ;  /* 0x000000020c097824 */ /* 0x002fc800078e0225 */
[----:B------:R-:W-:-:S05]  /*0a00*/  IMAD.WIDE R8, R9, 0x4, R26 ;  /* 0x0000000409087825 */ /* 0x000fca00078e021a */
[----:B------:R-:W3:Y:S01]  /*0a10*/  LDG.E.EL R12, desc[UR6][R8.64] ;  /* 0x00000006080c7981 */ /* 0x000ee2000c2e1900 */
[----:B--2---:R-:W-:-:S04]  /*0a20*/  FSETP.GT.AND P0, PT, R43, R11, PT ;  /* 0x0000000b2b00720b */ /* 0x004fc80003f04000 */
[----:B------:R-:W-:-:S09]  /*0a30*/  P2R R24, PR, RZ, 0x1 ;  /* 0x00000001ff187803 */ /* 0x000fd20000000000 */
[----:B------:R-:W-:Y:S02]  /*0a40*/  @!P0 SEL R43, R43, R11, P1 ;  /* 0x0000000b2b2b8207 */ /* 0x000fe40000800000 */
[-C--:B----4-:R-:W-:Y:S01]  /*0a50*/  FSETP.GEU.AND P0, PT, R10, R13.reuse, PT ;  /* 0x0000000d0a00720b */ /* 0x090fe20003f0e000 */
[----:B------:R-:W-:Y:S01]  /*0a60*/  IMAD R11, R42, 0x2, R19 ;  /* 0x000000022a0b7824 */ /* 0x000fe200078e0213 */
[----:B------:R-:W-:-:S11]  /*0a70*/  FSETP.NAN.AND P1, PT, R13, R13, PT ;  /* 0x0000000d0d00720b */ /* 0x000fd60003f28000 */
[----:B------:R-:W-:Y:S01]  /*0a80*/  @P0 SEL R13, R13, R10, P1 ;  /* 0x0000000a0d0d0207 */ /* 0x000fe20000800000 */
[----:B------:R-:W-:-:S05]  /*0a90*/  IMAD.WIDE R10, R11, 0x4, R26 ;  /* 0x000000040b0a7825 */ /* 0x000fca00078e021a */
[----:B------:R-:W2:Y:S01]  /*0aa0*/  LDG.E.EL R39, desc[UR6][R10.64] ;  /* 0x000000060a277981 */ /* 0x000ea2000c2e1900 */
[----:B------:R-:W-:Y:S02]  /*0ab0*/  P2R R6, PR, RZ, 0x1 ;  /* 0x00000001ff067803 */ /* 0x000fe40000000000 */
[----:B---3--:R-:W-:Y:S02]  /*0ac0*/  FSETP.GEU.AND P0, PT, R41, R12, PT ;  /* 0x0000000c2900720b */ /* 0x008fe40003f0e000 */
[----:B------:R-:W-:Y:S02]  /*0ad0*/  P2R R36, PR, RZ, 0x4 ;  /* 0x00000004ff247803 */ /* 0x000fe40000000000 */
[----:B------:R-:W-:Y:S02]  /*0ae0*/  P2R R8, PR, RZ, 0x1 ;  /* 0x00000001ff087803 */ /* 0x000fe40000000000 */
[-C--:B--2---:R-:W-:Y:S02]  /*0af0*/  FSETP.GEU.AND P1, PT, R43, R39.reuse, PT ;  /* 0x000000272b00720b */ /* 0x084fe40003f2e000 */
[----:B------:R-:W-:-:S11]  /*0b00*/  FSETP.NAN.AND P2, PT, R39, R39, PT ;  /* 0x000000272700720b */ /* 0x000fd60003f48000 */
[----:B------:R-:W-:Y:S02]  /*0b10*/  @P1 SEL R39, R39, R43, P2 ;  /* 0x0000002b27271207 */ /* 0x000fe40001000000 */
[----:B------:R-:W-:-:S04]  /*0b20*/  FSETP.NAN.AND P2, PT, R12, R12, PT ;  /* 0x0000000c0c00720b */ /* 0x000fc80003f48000 */
[----:B------:R-:W-:Y:S02]  /*0b30*/  @P0 SEL R12, R12, R41, P2 ;  /* 0x000000290c0c0207 */ /* 0x000fe40001000000 */
[----:B------:R-:W-:-:S04]  /*0b40*/  ISETP.NE.AND P0, PT, R23, RZ, PT ;  /* 0x000000ff1700720c */ /* 0x000fc80003f05270 */
[----:B------:R-:W-:Y:S02]  /*0b50*/  P2R R23, PR, RZ, 0x1 ;  /* 0x00000001ff177803 */ /* 0x000fe40000000000 */
[----:B------:R-:W-:-:S04]  /*0b60*/  ISETP.NE.AND P0, PT, R24, RZ, PT ;  /* 0x000000ff1800720c */ /* 0x000fc80003f05270 */
[----:B------:R-:W-:Y:S02]  /*0b70*/  P2R R24, PR, RZ, 0x1 ;  /* 0x00000001ff187803 */ /* 0x000fe40000000000 */
[----:B------:R-:W-:-:S04]  /*0b80*/  ISETP.NE.AND P0, PT, R25, RZ, PT ;  /* 0x000000ff1900720c */ /* 0x000fc80003f05270 */
[----:B------:R-:W-:Y:S02]  /*0b90*/  P2R R25, PR, RZ, 0x1 ;  /* 0x00000001ff197803 */ /* 0x000fe40000000000 */
[----:B------:R-:W-:-:S04]  /*0ba0*/  ISETP.NE.AND P0, PT, R32, RZ, PT ;  /* 0x000000ff2000720c */ /* 0x000fc80003f05270 */
[----:B------:R-:W-:Y:S02]  /*0bb0*/  P2R R32, PR, RZ, 0x1 ;  /* 0x00000001ff207803 */ /* 0x000fe40000000000 */
[----:B------:R-:W-:Y:S02]  /*0bc0*/  ISETP.NE.AND P0, PT, R33, RZ, PT ;  /* 0x000000ff2100720c */ /* 0x000fe40003f05270 */
[----:B------:R-:W-:Y:S02]  /*0bd0*/  P2R R7, PR, RZ, 0x2 ;  /* 0x00000002ff077803 */ /* 0x000fe40000000000 */
[----:B------:R-:W-:Y:S02]  /*0be0*/  ISETP.NE.AND P1, PT, R38, RZ, PT ;  /* 0x000000ff2600720c */ /* 0x000fe40003f25270 */
[----:B------:R-:W-:Y:S02]  /*0bf0*/  P2R R33, PR, RZ, 0x1 ;  /* 0x00000001ff217803 */ /* 0x000fe40000000000 */
[----:B------:R-:W-:-:S02]  /*0c00*/  ISETP.NE.AND P0, PT, R34, RZ, PT ;  /* 0x000000ff2200720c */ /* 0x000fc40003f05270 */
[----:B------:R-:W-:Y:S02]  /*0c10*/  P2R R9, PR, RZ, 0x2 ;  /* 0x00000002ff097803 */ /* 0x000fe40000000000 */
[----:B------:R-:W-:Y:S02]  /*0c20*/  ISETP.NE.AND P1, PT, R36, RZ, PT ;  /* 0x000000ff2400720c */ /* 0x000fe40003f25270 */
[----:B------:R-:W-:Y:S02]  /*0c30*/  P2R R34, PR, RZ, 0x1 ;  /* 0x00000001ff227803 */ /* 0x000fe40000000000 */
[----:B------:R-:W-:Y:S02]  /*0c40*/  ISETP.NE.AND P0, PT, R18, RZ, PT ;  /* 0x000000ff1200720c */ /* 0x000fe40003f05270 */
[----:B------:R-:W-:Y:S02]  /*0c50*/  P2R R10, PR, RZ, 0x2 ;  /* 0x00000002ff0a7803 */ /* 0x000fe40000000000 */
[----:B------:R-:W-:-:S02]  /*0c60*/  LOP3.LUT R38, R4, 0x7, R31, 0xfe, !PT ;  /* 0x0000000704267812 */ /* 0x000fc400078efe1f */
[----:B------:R-:W-:Y:S02]  /*0c70*/  ISETP.NE.AND P1, PT, R35, RZ, PT ;  /* 0x000000ff2300720c */ /* 0x000fe40003f25270 */
[----:B------:R-:W-:Y:S02]  /*0c80*/  P2R R35, PR, RZ, 0x1 ;  /* 0x00000001ff237803 */ /* 0x000fe40000000000 */
[----:B------:R-:W-:Y:S02]  /*0c90*/  ISETP.NE.AND P0, PT, R16, RZ, PT ;  /* 0x000000ff1000720c */ /* 0x000fe40003f05270 */
[----:B------:R-:W-:-:S04]  /*0ca0*/  LEA.HI R16, R3, R38, RZ, 0x5 ;  /* 0x0000002603107211 */ /* 0x000fc800078f28ff */
[----:B------:R-:W-:-:S05]  /*0cb0*/  LOP3.LUT R31, R16, 0x7fffffe0, RZ, 0xc0, !PT ;  /* 0x7fffffe0101f7812 */ /* 0x000fca00078ec0ff */
[----:B------:R-:W-:-:S04]  /*0cc0*/  IMAD.IADD R38, R38, 0x1, -R31 ;  /* 0x0000000126267824 */ /* 0x000fc800078e0a1f */
[----:B------:R-:W-:-:S04]  /*0cd0*/  IMAD R17, R38, 0x2, R17 ;  /* 0x0000000226117824 */ /* 0x000fc800078e0211 */
[----:B------:R-:W-:-:S05]  /*0ce0*/  IMAD.WIDE R16, R17, 0x4, R26 ;  /* 0x0000000411107825 */ /* 0x000fca00078e021a */
[----:B------:R-:W2:Y:S04]  /*0cf0*/  LDG.E.EL R18, desc[UR6][R16.64] ;  /* 0x0000000610127981 */ /* 0x000ea8000c2e1900 */
[----:B------:R-:W2:Y:S01]  /*0d00*/  LDG.E.EL R31, desc[UR6][R16.64+0x4] ;  /* 0x00000406101f7981 */ /* 0x000ea2000c2e1900 */
[----:B------:R-:W-:Y:S02]  /*0d10*/  P2R R11, PR, RZ, 0x2 ;  /* 0x00000002ff0b7803 */ /* 0x000fe40000000000 */
[----:B------:R-:W-:Y:S02]  /*0d20*/  ISETP.NE.AND P1, PT, R20, RZ, PT ;  /* 0x000000ff1400720c */ /* 0x000fe40003f25270 */
[----:B------:R-:W-:Y:S02]  /*0d30*/  P2R R22, PR, RZ, 0x8 ;  /* 0x00000008ff167803 */ /* 0x000fe40000000000 */
[----:B------:R-:W-:-:S02]  /*0d40*/  P2R R20, PR, RZ, 0x2 ;  /* 0x00000002ff147803 */ /* 0x000fc40000000000 */
[----:B------:R-:W-:-:S04]  /*0d50*/  ISETP.NE.AND P1, PT, R21, RZ, PT ;  /* 0x000000ff1500720c */ /* 0x000fc80003f25270 */
[----:B------:R-:W-:Y:S02]  /*0d60*/  P2R R21, PR, RZ, 0x2 ;  /* 0x00000002ff157803 */ /* 0x000fe40000000000 */
[----:B------:R-:W-:-:S04]  /*0d70*/  ISETP.NE.AND P1, PT, R22, RZ, PT ;  /* 0x000000ff1600720c */ /* 0x000fc80003f25270 */
[----:B------:R-:W-:Y:S01]  /*0d80*/  P2R R22, PR, RZ, 0x2 ;  /* 0x00000002ff167803 */ /* 0x000fe20000000000 */
[----:B------:R-:W-:Y:S01]  /*0d90*/  IMAD R19, R38, 0x2, R19 ;  /* 0x0000000226137824 */ /* 0x000fe200078e0213 */
[C---:B--2---:R-:W-:Y:S02]  /*0da0*/  FSETP.GT.AND P1, PT, R31.reuse, R18, PT ;  /* 0x000000121f00720b */ /* 0x044fe40003f24000 */
[----:B------:R-:W-:-:S11]  /*0db0*/  FSETP.NAN.AND P2, PT, R31, R31, PT ;  /* 0x0000001f1f00720b */ /* 0x000fd60003f48000 */
[----:B------:R-:W-:Y:S01]  /*0dc0*/  @!P1 SEL R31, R31, R18, P2 ;  /* 0x000000121f1f9207 */ /* 0x000fe20001000000 */
[----:B------:R-:W-:-:S05]  /*0dd0*/  IMAD.WIDE R18, R19, 0x4, R26 ;  /* 0x0000000413127825 */ /* 0x000fca00078e021a */
[----:B------:R-:W2:Y:S02]  /*0de0*/  LDG.E.EL R44, desc[UR6][R18.64] ;  /* 0x00000006122c7981 */ /* 0x000ea4000c2e1900 */
[-C--:B--2---:R-:W-:Y:S02]  /*0df0*/  FSETP.GEU.AND P2, PT, R31, R44.reuse, PT ;  /* 0x0000002c1f00720b */ /* 0x084fe40003f4e000 */
[----:B------:R-:W-:-:S11]  /*0e00*/  FSETP.NAN.AND P3, PT, R44, R44, PT ;  /* 0x0000002c2c00720b */ /* 0x000fd60003f68000 */
[----:B------:R-:W-:Y:S01]  /*0e10*/  @P2 SEL R44, R44, R31, P3 ;  /* 0x0000001f2c2c2207 */ /* 0x000fe20001800000 */
[----:B------:R-:W-:-:S04]  /*0e20*/  IMAD R31, R30, 0x2, R37 ;  /* 0x000000021e1f7824 */ /* 0x000fc800078e0225 */
[----:B------:R-:W-:-:S05]  /*0e30*/  IMAD.WIDE R30, R31, 0x4, R26 ;  /* 0x000000041f1e7825 */ /* 0x000fca00078e021a */
[----:B------:R1:W2:Y:S01]  /*0e40*/  LDG.E.EL R16, desc[UR6][R30.64] ;  /* 0x000000061e107981 */ /* 0x0002a2000c2e1900 */
[----:B------:R-:W-:-:S04]  /*0e50*/  IMAD R19, R42, 0x2, R37 ;  /* 0x000000022a137824 */ /* 0x000fc800078e0225 */
[----:B-1----:R-:W-:-:S05]  /*0e60*/  IMAD.WIDE R30, R19, 0x4, R26 ;  /* 0x00000004131e7825 */ /* 0x002fca00078e021a */
[----:B------:R-:W3:Y:S01]  /*0e70*/  LDG.E.EL R18, desc[UR6][R30.64] ;  /* 0x000000061e127981 */ /* 0x000ee2000c2e1900 */
[-C--:B--2---:R-:W-:Y:S02]  /*0e80*/  FSETP.GEU.AND P3, PT, R29, R16.reuse, PT ;  /* 0x000000101d00720b */ /* 0x084fe40003f6e000 */
[----:B------:R-:W-:-:S11]  /*0e90*/  FSETP.NAN.AND P4, PT, R16, R16, PT ;  /* 0x000000101000720b */ /* 0x000fd60003f88000 */
[----:B------:R-:W-:Y:S01]  /*0ea0*/  @P3 SEL R16, R16, R29, P4 ;  /* 0x0000001d10103207 */ /* 0x000fe20002000000 */
[----:B------:R-:W-:-:S04]  /*0eb0*/  IMAD R29, R28, 0x2, R37 ;  /* 0x000000021c1d7824 */ /* 0x000fc800078e0225 */
[----:B------:R-:W-:-:S05]  /*0ec0*/  IMAD.WIDE R28, R29, 0x4, R26 ;  /* 0x000000041d1c7825 */ /* 0x000fca00078e021a */
[----:B------:R-:W2:Y:S01]  /*0ed0*/  LDG.E.EL R17, desc[UR6][R28.64] ;  /* 0x000000061c117981 */ /* 0x000ea2000c2e1900 */
[----:B------:R-:W-:-:S04]  /*0ee0*/  IMAD R37, R38, 0x2, R37 ;  /* 0x0000000226257824 */ /* 0x000fc800078e0225 */
[----:B------:R-:W-:-:S05]  /*0ef0*/  IMAD.WIDE R26, R37, 0x4, R26 ;  /* 0x00000004251a7825 */ /* 0x000fca00078e021a */
[----:B------:R-:W4:Y:S01]  /*0f00*/  LDG.E.EL R19, desc[UR6][R26.64] ;  /* 0x000000061a137981 */ /* 0x000f22000c2e1900 */
[----:B---3--:R-:W-:Y:S02]  /*0f10*/  FSETP.NAN.AND P6, PT, R18, R18, PT ;  /* 0x000000121200720b */ /* 0x008fe40003fc8000 */
[----:B------:R-:W-:Y:S01]  /*0f20*/  P2R R36, PR, RZ, 0x1 ;  /* 0x00000001ff247803 */ /* 0x000fe20000000000 */
[----:B------:R-:W1:Y:S01]  /*0f30*/  S2UR UR5, SR_CgaCtaId ;  /* 0x00000000000579c3 */ /* 0x000e620000008800 */
[----:B------:R-:W-:Y:S02]  /*0f40*/  UMOV UR4, 0x400 ;  /* 0x0000040000047882 */ /* 0x000fe40000000000 */
[----:B-1----:R-:W-:Y:S01]  /*0f50*/  UPRMT UR4, UR5, 0x654, UR4 ;  /* 0x0000065405047896 */ /* 0x002fe20008000004 */
[----:B------:R-:W-:Y:S01]  /*0f60*/  IMAD.SHL.U32 R0, R0, 0x4, RZ ;  /* 0x0000000400007824 */ /* 0x000fe200078e00ff */
[-C--:B--2---:R-:W-:Y:S02]  /*0f70*/  FSETP.GEU.AND P4, PT, R40, R17.reuse, PT ;  /* 0x000000112800720b */ /* 0x084fe40003f8e000 */
[----:B------:R-:W-:-:S11]  /*0f80*/  FSETP.NAN.AND P5, PT, R17, R17, PT ;  /* 0x000000111100720b */ /* 0x000fd60003fa8000 */
[----:B------:R-:W-:Y:S02]  /*0f90*/  @P4 SEL R17, R17, R40, P5 ;  /* 0x0000002811114207 */ /* 0x000fe40002800000 */
[----:B------:R-:W-:Y:S02]  /*0fa0*/  FSETP.GEU.AND P5, PT, R39, R18, PT ;  /* 0x000000122700720b */ /* 0x000fe40003fae000 */
[----:B----4-:R-:W-:-:S11]  /*0fb0*/  FSETP.NAN.AND P0, PT, R19, R19, PT ;  /* 0x000000131300720b */ /* 0x010fd60003f08000 */
[----:B------:R-:W-:Y:S02]  /*0fc0*/  @P5 SEL R18, R18, R39, P6 ;  /* 0x0000002712125207 */ /* 0x000fe40003000000 */
[----:B------:R-:W-:-:S13]  /*0fd0*/  FSETP.GEU.AND P6, PT, R44, R19, PT ;  /* 0x000000132c00720b */ /* 0x000fda0003fce000 */
[----:B------:R-:W-:Y:S02]  /*0fe0*/  @P6 SEL R19, R19, R44, P0 ;  /* 0x0000002c13136207 */ /* 0x000fe40000000000 */
[----:B------:R-:W-:-:S04]  /*0ff0*/  ISETP.NE.AND P0, PT, R36, RZ, PT ;  /* 0x000000ff2400720c */ /* 0x000fc80003f05270 */
[----:B------:R-:W-:Y:S02]  /*1000*/  SEL R28, RZ, 0x1, !P0 ;  /* 0x00000001ff1c7807 */ /* 0x000fe40004000000 */
        /* <DEDUP_REMOVED lines=12> */
[----:B------:R-:W-:Y:S02]  /*10d0*/  ISETP.NE.AND P0, PT, R23, RZ, PT ;  /* 0x000000ff1700720c */ /* 0x000fe40003f05270 */
[----:B------:R-:W-:Y:S02]  /*10e0*/  SEL R23, RZ, 0x1, !P1 ;  /* 0x00000001ff177807 */ /* 0x000fe40004800000 */
[----:B------:R-:W-:-:S04]  /*10f0*/  ISETP.NE.AND P1, PT, R22, RZ, PT ;  /* 0x000000ff1600720c */ /* 0x000fc80003f25270 */
[----:B------:R-:W-:Y:S02]  /*1100*/  SEL R28, R28, 0x2, P1 ;  /* 0x000000021c1c7807 */ /* 0x000fe40000800000 */
        /* <DEDUP_REMOVED lines=12> */
[----:B------:R-:W-:Y:S02]  /*11d0*/  ISETP.NE.AND P1, PT, R8, RZ, PT ;  /* 0x000000ff0800720c */ /* 0x000fe40003f25270 */
[----:B------:R-:W1:Y:S01]  /*11e0*/  S2R R8, SR_TID.X ;  /* 0x0000000000087919 */ /* 0x000e620000002100 */
[----:B------:R-:W-:Y:S02]  /*11f0*/  SEL R7, R32, 0x2, P0 ;  /* 0x0000000220077807 */ /* 0x000fe40000000000 */
[----:B------:R-:W-:Y:S02]  /*1200*/  ISETP.NE.AND P0, PT, R5, RZ, PT ;  /* 0x000000ff0500720c */ /* 0x000fe40003f05270 */
[----:B------:R-:W-:Y:S01]  /*1210*/  PRMT R5, R29, 0x3340, R28 ;  /* 0x000033401d057816 */ /* 0x000fe2000000001c */
[----:B-1----:R-:W-:-:S05]  /*1220*/  IMAD.SHL.U32 R8, R8, 0x8, RZ ;  /* 0x0000000808087824 */ /* 0x002fca00078e00ff */
[----:B------:R-:W-:-:S04]  /*1230*/  LOP3.LUT R8, R8, 0x3f8, RZ, 0xc0, !PT ;  /* 0x000003f808087812 */ /* 0x000fc800078ec0ff */
[----:B------:R-:W-:Y:S02]  /*1240*/  LEA R29, R8, UR4, 0x2 ;  /* 0x00000004081d7c11 */ /* 0x000fe4000f8e10ff */
[----:B------:R-:W1:Y:S03]  /*1250*/  S2R R8, SR_TID.X ;  /* 0x0000000000087919 */ /* 0x000e660000002100 */
[----:B------:R-:W-:Y:S04]  /*1260*/  STS.128 [R29], R12 ;  /* 0x0000000c1d007388 */ /* 0x000fe80000000c00 */
[----:B------:R2:W-:Y:S01]  /*1270*/  STS.128 [R29+0x10], R16 ;  /* 0x000010101d007388 */ /* 0x0005e20000000c00 */
[----:B------:R-:W-:-:S02]  /*1280*/  SEL R26, R25, 0x2, P0 ;  /* 0x00000002191a7807 */ /* 0x000fc40000000000 */
[----:B------:R-:W-:-:S04]  /*1290*/  LOP3.LUT R25, R0, 0x1fc, RZ, 0xc0, !PT ;  /* 0x000001fc00197812 */ /* 0x000fc800078ec0ff */
[----:B------:R-:W-:Y:S02]  /*12a0*/  LOP3.LUT R28, R4, 0x200, R25, 0xfe, !PT ;  /* 0x00000200041c7812 */ /* 0x000fe400078efe19 */
[----:B------:R-:W-:Y:S02]  /*12b0*/  LOP3.LUT R0, R4, R25, RZ, 0xfc, !PT ;  /* 0x0000001904007212 */ /* 0x000fe400078efcff */
[----:B------:R-:W-:Y:S01]  /*12c0*/  LEA.HI R27, R3, R28, RZ, 0x12 ;  /* 0x0000001c031b7211 */ /* 0x000fe200078f90ff */
[----:B------:R-:W3:Y:S01]  /*12d0*/  LDC.64 R24, c[0x0][0x218] ;  /* 0x00008600ff187b82 */ /* 0x000ee20000000a00 */
[----:B-1----:R-:W-:-:S05]  /*12e0*/  IMAD.SHL.U32 R8, R8, 0x4, RZ ;  /* 0x0000000408087824 */ /* 0x002fca00078e00ff */
[----:B------:R-:W-:-:S04]  /*12f0*/  LOP3.LUT R8, R8, 0x1fc, RZ, 0xc0, !PT ;  /* 0x000001fc08087812 */ /* 0x000fc800078ec0ff */
[----:B------:R-:W-:Y:S01]  /*1300*/  LEA R30, R8, UR4, 0x2 ;  /* 0x00000004081e7c11 */ /* 0x000fe2000f8e10ff */
[----:B------:R-:W-:Y:S01]  /*1310*/  BAR.SYNC.DEFER_BLOCKING 0x0 ;  /* 0x0000000000007b1d */ /* 0x000fe20000010000 */
[----:B------:R-:W-:-:S05]  /*1320*/  LEA.HI R3, R3, R0, RZ, 0x12 ;  /* 0x0000000003037211 */ /* 0x000fca00078f90ff */
[C---:B------:R-:W-:Y:S01]  /*1330*/  IMAD.SHL.U32 R31, R3.reuse, 0x2, RZ ;  /* 0x00000002031f7824 */ /* 0x040fe200078e00ff */
[----:B--2---:R-:W-:Y:S01]  /*1340*/  LOP3.LUT R17, R3, 0xfffc0000, RZ, 0xc0, !PT ;  /* 0xfffc000003117812 */ /* 0x004fe200078ec0ff */
[----:B------:R-:W-:-:S03]  /*1350*/  ULDC.64 UR4, c[0x0][0x218] ;  /* 0x0000860000047ab9 */ /* 0x000fc60000000a00 */
[----:B------:R-:W-:Y:S01]  /*1360*/  LOP3.LUT R31, R31, 0xfff80000, RZ, 0xc0, !PT ;  /* 0xfff800001f1f7812 */ /* 0x000fe200078ec0ff */
[----:B------:R-:W1:Y:S04]  /*1370*/  LDS.128 R8, [R30] ;  /* 0x000000001e087984 */ /* 0x000e680000000c00 */
[----:B------:R-:W2:Y:S01]  /*1380*/  LDS.128 R12, [R30+0x800] ;  /* 0x000800001e0c7984 */ /* 0x000ea20000000c00 */
[----:B------:R-:W-:Y:S02]  /*1390*/  IADD3 R31, R31, R0, -R17 ;  /* 0x000000001f1f7210 */ /* 0x000fe40007ffe811 */
[----:B------:R-:W4:Y:S01]  /*13a0*/  LDC.64 R16, c[0x0][0x228] ;  /* 0x00008a00ff107b82 */ /* 0x000f220000000a00 */
[----:B------:R-:W-:Y:S01]  /*13b0*/  SEL R23, R23, 0x2, P2 ;  /* 0x0000000217177807 */ /* 0x000fe20001000000 */
[----:B------:R-:W-:Y:S01]  /*13c0*/  IMAD.SHL.U32 R32, R27, 0x2, RZ ;  /* 0x000000021b207824 */ /* 0x000fe200078e00ff */
[----:B------:R-:W-:-:S02]  /*13d0*/  ISETP.NE.AND P2, PT, R6, RZ, PT ;  /* 0x000000ff0600720c */ /* 0x000fc40003f45270 */
[----:B------:R-:W-:Y:S02]  /*13e0*/  SHF.R.S32.HI R19, RZ, 0x1f, R4 ;  /* 0x0000001fff137819 */ /* 0x000fe40000011404 */
[----:B------:R-:W-:Y:S02]  /*13f0*/  LEA R18, P0, R0, UR4, 0x2 ;  /* 0x0000000400127c11 */ /* 0x000fe4000f8010ff */
[----:B------:R-:W-:Y:S02]  /*1400*/  SEL R20, R20, 0x3, P2 ;  /* 0x0000000314147807 */ /* 0x000fe40001000000 */
[----:B------:R-:W-:Y:S02]  /*1410*/  SEL R21, R21, 0x3, P1 ;  /* 0x0000000315157807 */ /* 0x000fe40000800000 */
[----:B------:R-:W-:Y:S02]  /*1420*/  SEL R7, R7, 0x3, P3 ;  /* 0x0000000307077807 */ /* 0x000fe40001800000 */
[----:B------:R-:W-:-:S02]  /*1430*/  SEL R26, R26, 0x3, P4 ;  /* 0x000000031a1a7807 */ /* 0x000fc40002000000 */
[----:B------:R-:W-:Y:S02]  /*1440*/  SEL R22, R22, 0x3, P5 ;  /* 0x0000000316167807 */ /* 0x000fe40002800000 */
[----:B------:R-:W-:Y:S02]  /*1450*/  SEL R23, R23, 0x3, P6 ;  /* 0x0000000317177807 */ /* 0x000fe40003000000 */
[----:B------:R-:W-:Y:S02]  /*1460*/  LOP3.LUT R3, R27, 0xfffc0000, RZ, 0xc0, !PT ;  /* 0xfffc00001b037812 */ /* 0x000fe400078ec0ff */
[----:B------:R-:W-:Y:S02]  /*1470*/  LOP3.LUT R32, R32, 0xfff80000, RZ, 0xc0, !PT ;  /* 0xfff8000020207812 */ /* 0x000fe400078ec0ff */
[----:B------:R-:W-:Y:S01]  /*1480*/  LEA.HI.X R19, R0, UR5, R19, 0x2, P0 ;  /* 0x0000000500137c11 */ /* 0x000fe200080f1413 */
[----:B------:R-:W-:Y:S01]  /*1490*/  ULDC.64 UR4, c[0x0][0x220] ;  /* 0x0000880000047ab9 */ /* 0x000fe20000000a00 */
[----:B------:R-:W-:-:S02]  /*14a0*/  PRMT R20, R21, 0x3340, R20 ;  /* 0x0000334015147816 */ /* 0x000fc40000000014 */
[----:B------:R-:W-:Y:S02]  /*14b0*/  IADD3 R6, P0, R2, UR4, RZ ;  /* 0x0000000402067c10 */ /* 0x000fe4000ff1e0ff */
[----:B------:R-:W-:Y:S02]  /*14c0*/  PRMT R21, R7, 0x3340, R26 ;  /* 0x0000334007157816 */ /* 0x000fe4000000001a */
[----:B------:R-:W-:Y:S01]  /*14d0*/  PRMT R22, R22, 0x3340, R23 ;  /* 0x0000334016167816 */ /* 0x000fe20000000017 */
[----:B---3--:R-:W-:Y:S01]  /*14e0*/  IMAD.WIDE R24, R0, 0x4, R24 ;  /* 0x0000000400187825 */ /* 0x008fe200078e0218 */
[----:B------:R-:W-:Y:S02]  /*14f0*/  IADD3 R3, R32, R28, -R3 ;  /* 0x0000001c20037210 */ /* 0x000fe40007ffe803 */
[----:B------:R-:W-:Y:S02]  /*1500*/  LEA.HI.X.SX32 R7, R2, UR5, 0x1, P0 ;  /* 0x0000000502077c11 */ /* 0x000fe400080f0eff */
[----:B------:R-:W-:Y:S01]  /*1510*/  PRMT R20, R20, 0x5410, R5 ;  /* 0x0000541014147816 */ /* 0x000fe20000000005 */
[----:B----4-:R-:W-:Y:S01]  /*1520*/  IMAD.WIDE R4, R31, 0x4, R16 ;  /* 0x000000041f047825 */ /* 0x010fe200078e0210 */
[----:B------:R-:W-:Y:S01]  /*1530*/  PRMT R21, R21, 0x5410, R22 ;  /* 0x0000541015157816 */ /* 0x000fe20000000016 */
[----:B-1----:R-:W-:Y:S02]  /*1540*/  STG.E.128 desc[UR6][R24.64], R8 ;  /* 0x0000000818007986 */ /* 0x002fe4000c101d06 */
[----:B------:R-:W-:-:S02]  /*1550*/  IMAD.WIDE R16, R3, 0x4, R16 ;  /* 0x0000000403107825 */ /* 0x000fc400078e0210 */
[----:B--2---:R-:W-:Y:S04]  /*1560*/  STG.E.128 desc[UR6][R18.64+0x800], R12 ;  /* 0x0008000c12007986 */ /* 0x004fe8000c101d06 */
[----:B------:R-:W-:Y:S04]  /*1570*/  STG.E.64 desc[UR6][R6.64], R20 ;  /* 0x0000001406007986 */ /* 0x000fe8000c101b06 */
[----:B------:R-:W-:Y:S04]  /*1580*/  STG.E.128 desc[UR6][R4.64], R8 ;  /* 0x0000000804007986 */ /* 0x000fe8000c101d06 */
[----:B------:R-:W-:Y:S01]  /*1590*/  STG.E.128 desc[UR6][R16.64], R12 ;  /* 0x0000000c10007986 */ /* 0x000fe2000c101d06 */
[----:B------:R-:W-:Y:S05]  /*15a0*/  EXIT ;  /* 0x000000000000794d */ /* 0x000fea0003800000 */
.L_x_0:
[----:B------:R-:W-:-:S00]  /*15b0*/  BRA `(.L_x_0) ;  /* 0xfffffffc00fc7947 */ /* 0x000fc0000383ffff */
[----:B------:R-:W-:-:S00]  /*15c0*/  NOP ;  /* 0x0000000000007918 */ /* 0x000fc00000000000 */
        /* <DEDUP_REMOVED lines=11> */
.L_x_1:


//--------------------- .nv.shared.triton_poi_fused_cat_max_pool2d_with_indices_4 --------------------------
	.section	.nv.shared.triton_poi_fused_cat_max_pool2d_with_indices_4,"aw",@nobits
	.sectionflags	@""
	.align	16
	.zero		1024


//--------------------- .nv.constant0.triton_poi_fused_cat_max_pool2d_with_indices_4 --------------------------
	.section	.nv.constant0.triton_poi_fused_cat_max_pool2d_with_indices_4,"a",@progbits
	.sectionflags	@""
	.align	4
.nv.constant0.triton_poi_fused_cat_max_pool2d_with_indices_4:
	.zero		564
